//
// Generated by NVIDIA NVVM Compiler
//
// Compiler Build ID: CL-36424714
// Cuda compilation tools, release 13.0, V13.0.88
// Based on NVVM 20.0.0
//

.version 9.0
.target sm_100
.address_size 64

	// .globl	_Z18parallel_HistogramPclPi

.visible .entry _Z18parallel_HistogramPclPi(
	.param .u64 .ptr .align 1 _Z18parallel_HistogramPclPi_param_0,
	.param .u64 _Z18parallel_HistogramPclPi_param_1,
	.param .u64 .ptr .align 1 _Z18parallel_HistogramPclPi_param_2
)
{
	.reg .pred 	%p<17>;
	.reg .b16 	%rs<16>;
	.reg .b32 	%r<53>;
	.reg .b64 	%rd<36>;

	ld.param.u64 	%rd15, [_Z18parallel_HistogramPclPi_param_0];
	ld.param.u64 	%rd14, [_Z18parallel_HistogramPclPi_param_1];
	ld.param.u64 	%rd16, [_Z18parallel_HistogramPclPi_param_2];
	cvta.to.global.u64 	%rd1, %rd16;
	cvta.to.global.u64 	%rd2, %rd15;
	mov.u32 	%r1, %ntid.x;
	add.s64 	%rd3, %rd14, -1;
	mov.u32 	%r28, %nctaid.x;
	mul.lo.s32 	%r29, %r1, %r28;
	cvt.u64.u32 	%rd4, %r29;
	and.b64  	%rd17, %rd3, -4294967296;
	setp.ne.s64 	%p1, %rd17, 0;
	@%p1 bra 	$L__BB0_2;
	cvt.u32.u64 	%r30, %rd4;
	cvt.u32.u64 	%r31, %rd3;
	div.u32 	%r32, %r31, %r30;
	cvt.u64.u32 	%rd35, %r32;
	bra.uni 	$L__BB0_3;
$L__BB0_2:
	div.s64 	%rd35, %rd3, %rd4;
$L__BB0_3:
	cvt.u32.u64 	%r2, %rd35;
	add.s32 	%r3, %r2, 1;
	mov.u32 	%r33, %ctaid.x;
	mov.u32 	%r34, %tid.x;
	mad.lo.s32 	%r35, %r33, %r1, %r34;
	mad.lo.s32 	%r4, %r35, %r2, %r35;
	setp.gt.u32 	%p2, %r2, 2147483646;
	@%p2 bra 	$L__BB0_25;
	and.b32  	%r5, %r3, 3;
	setp.lt.u32 	%p3, %r2, 3;
	mov.b32 	%r50, 0;
	@%p3 bra 	$L__BB0_19;
	and.b32  	%r50, %r3, -4;
	neg.s32 	%r49, %r50;
	add.s32 	%r48, %r4, 1;
	add.s32 	%r47, %r4, 2;
	add.s32 	%r46, %r4, 3;
	add.s64 	%rd8, %rd2, 1;
	mov.u32 	%r45, %r4;
$L__BB0_6:
	cvt.s64.s32 	%rd9, %r48;
	cvt.s64.s32 	%rd10, %r47;
	cvt.s64.s32 	%rd11, %r46;
	cvt.s64.s32 	%rd18, %r45;
	add.s64 	%rd12, %rd8, %rd18;
	setp.le.s64 	%p4, %rd14, %rd18;
	@%p4 bra 	$L__BB0_9;
	ld.global.u8 	%rs6, [%rd12+-1];
	add.s16 	%rs1, %rs6, -97;
	and.b16  	%rs7, %rs1, 255;
	setp.gt.u16 	%p5, %rs7, 25;
	@%p5 bra 	$L__BB0_9;
	cvt.u64.u16 	%rd19, %rs1;
	and.b64  	%rd20, %rd19, 252;
	add.s64 	%rd21, %rd1, %rd20;
	atom.global.add.u32 	%r37, [%rd21], 1;
$L__BB0_9:
	setp.le.s64 	%p6, %rd14, %rd9;
	@%p6 bra 	$L__BB0_12;
	ld.global.u8 	%rs8, [%rd12];
	add.s16 	%rs2, %rs8, -97;
	and.b16  	%rs9, %rs2, 255;
	setp.gt.u16 	%p7, %rs9, 25;
	@%p7 bra 	$L__BB0_12;
	cvt.u64.u16 	%rd22, %rs2;
	and.b64  	%rd23, %rd22, 252;
	add.s64 	%rd24, %rd1, %rd23;
	atom.global.add.u32 	%r38, [%rd24], 1;
$L__BB0_12:
	setp.le.s64 	%p8, %rd14, %rd10;
	@%p8 bra 	$L__BB0_15;
	ld.global.u8 	%rs10, [%rd12+1];
	add.s16 	%rs3, %rs10, -97;
	and.b16  	%rs11, %rs3, 255;
	setp.gt.u16 	%p9, %rs11, 25;
	@%p9 bra 	$L__BB0_15;
	cvt.u64.u16 	%rd25, %rs3;
	and.b64  	%rd26, %rd25, 252;
	add.s64 	%rd27, %rd1, %rd26;
	atom.global.add.u32 	%r39, [%rd27], 1;
$L__BB0_15:
	setp.le.s64 	%p10, %rd14, %rd11;
	@%p10 bra 	$L__BB0_18;
	ld.global.u8 	%rs12, [%rd12+2];
	add.s16 	%rs4, %rs12, -97;
	and.b16  	%rs13, %rs4, 255;
	setp.gt.u16 	%p11, %rs13, 25;
	@%p11 bra 	$L__BB0_18;
	cvt.u64.u16 	%rd28, %rs4;
	and.b64  	%rd29, %rd28, 252;
	add.s64 	%rd30, %rd1, %rd29;
	atom.global.add.u32 	%r40, [%rd30], 1;
$L__BB0_18:
	cvt.u32.u64 	%r41, %rd11;
	cvt.u32.u64 	%r42, %rd10;
	cvt.u32.u64 	%r43, %rd9;
	add.s32 	%r49, %r49, 4;
	add.s32 	%r48, %r43, 4;
	add.s32 	%r47, %r42, 4;
	add.s32 	%r46, %r41, 4;
	add.s32 	%r45, %r45, 4;
	setp.ne.s32 	%p12, %r49, 0;
	@%p12 bra 	$L__BB0_6;
$L__BB0_19:
	setp.eq.s32 	%p13, %r5, 0;
	@%p13 bra 	$L__BB0_25;
	add.s32 	%r52, %r50, %r4;
	neg.s32 	%r51, %r5;
$L__BB0_21:
	.pragma "nounroll";
	cvt.s64.s32 	%rd13, %r52;
	setp.le.s64 	%p14, %rd14, %rd13;
	@%p14 bra 	$L__BB0_24;
	add.s64 	%rd31, %rd2, %rd13;
	ld.global.u8 	%rs14, [%rd31];
	add.s16 	%rs5, %rs14, -97;
	and.b16  	%rs15, %rs5, 255;
	setp.gt.u16 	%p15, %rs15, 25;
	@%p15 bra 	$L__BB0_24;
	cvt.u64.u16 	%rd32, %rs5;
	and.b64  	%rd33, %rd32, 252;
	add.s64 	%rd34, %rd1, %rd33;
	atom.global.add.u32 	%r44, [%rd34], 1;
$L__BB0_24:
	add.s32 	%r52, %r52, 1;
	add.s32 	%r51, %r51, 1;
	setp.ne.s32 	%p16, %r51, 0;
	@%p16 bra 	$L__BB0_21;
$L__BB0_25:
	ret;

}


// ===== COMPILED SASS (sm_100) =====

	.target	sm_100

	.elftype	@"ET_EXEC"


//--------------------- .note.nv.tkinfo           --------------------------
	.section	.note.nv.tkinfo,"",@"SHT_NOTE"
	.sectionflags	@"SHF_NOTE_NV_TKINFO"
	.tkinfo
        /*0018*/ 	.word	0x00000002
        /*0030*/ 	.string	""
        /*0030*/ 	.string	"ptxas"
        /*0030*/ 	.string	"Cuda compilation tools, release 13.0, V13.0.88"
        /*0030*/ 	.string	"Build cuda_13.0.r13.0/compiler.36424714_0"
        /*0030*/ 	.string	"-arch sm_100 -m 64 "



//--------------------- .note.nv.cuinfo           --------------------------
	.section	.note.nv.cuinfo,"",@"SHT_NOTE"
	.sectionflags	@"SHF_NOTE_NV_CUINFO"
        /*0018*/ 	.short	0x0002
        /*001a*/ 	.short	0x0064
        /*001c*/ 	.short	0x0082
	.zero		2


//--------------------- .nv.info                  --------------------------
	.section	.nv.info,"",@"SHT_CUDA_INFO"
	.align	4


	//----- nvinfo : EIATTR_REGCOUNT
	.align		4
        /*0000*/ 	.byte	0x04, 0x2f
        /*0002*/ 	.short	(.L_1 - .L_0)
	.align		4
.L_0:
        /*0004*/ 	.word	index@(_Z18parallel_HistogramPclPi)
        /*0008*/ 	.word	0x00000010


	//----- nvinfo : EIATTR_FRAME_SIZE
	.align		4
.L_1:
        /*000c*/ 	.byte	0x04, 0x11
        /*000e*/ 	.short	(.L_3 - .L_2)
	.align		4
.L_2:
        /*0010*/ 	.word	index@($__internal_0_$__cuda_sm20_div_s64)
        /*0014*/ 	.word	0x00000000


	//----- nvinfo : EIATTR_FRAME_SIZE
	.align		4
.L_3:
        /*0018*/ 	.byte	0x04, 0x11
        /*001a*/ 	.short	(.L_5 - .L_4)
	.align		4
.L_4:
        /*001c*/ 	.word	index@(_Z18parallel_HistogramPclPi)
        /*0020*/ 	.word	0x00000000


	//----- nvinfo : EIATTR_MIN_STACK_SIZE
	.align		4
.L_5:
        /*0024*/ 	.byte	0x04, 0x12
        /*0026*/ 	.short	(.L_7 - .L_6)
	.align		4
.L_6:
        /*0028*/ 	.word	index@(_Z18parallel_HistogramPclPi)
        /*002c*/ 	.word	0x00000000
.L_7:


//--------------------- .nv.compat                --------------------------
	.section	.nv.compat,"",@"SHT_CUDA_COMPAT_INFO"
	.align	4
        /*0000*/ 	.byte	0x02, 0x09, 0x00, 0x00, 0x02, 0x02, 0x01, 0x00, 0x02, 0x05, 0x05, 0x00, 0x03, 0x07, 0x01, 0x01
        /*0010*/ 	.byte	0x02, 0x03, 0x00, 0x00, 0x02, 0x06, 0x01, 0x00, 0x04, 0x0b, 0x08, 0x00, 0x09, 0x00, 0x00, 0x00
        /*0020*/ 	.byte	0x00, 0x00, 0x00, 0x00


//--------------------- .nv.info._Z18parallel_HistogramPclPi --------------------------
	.section	.nv.info._Z18parallel_HistogramPclPi,"",@"SHT_CUDA_INFO"
	.sectionflags	@""
	.align	4


	//----- nvinfo : EIATTR_CUDA_API_VERSION
	.align		4
        /*0000*/ 	.byte	0x04, 0x37
        /*0002*/ 	.short	(.L_9 - .L_8)
.L_8:
        /*0004*/ 	.word	0x00000082


	//----- nvinfo : EIATTR_KPARAM_INFO
	.align		4
.L_9:
        /*0008*/ 	.byte	0x04, 0x17
        /*000a*/ 	.short	(.L_11 - .L_10)
.L_10:
        /*000c*/ 	.word	0x00000000
        /*0010*/ 	.short	0x0002
        /*0012*/ 	.short	0x0010
        /*0014*/ 	.byte	0x00, 0xf5, 0x21, 0x00


	//----- nvinfo : EIATTR_KPARAM_INFO
	.align		4
.L_11:
        /*0018*/ 	.byte	0x04, 0x17
        /*001a*/ 	.short	(.L_13 - .L_12)
.L_12:
        /*001c*/ 	.word	0x00000000
        /*0020*/ 	.short	0x0001
        /*0022*/ 	.short	0x0008
        /*0024*/ 	.byte	0x00, 0xf0, 0x21, 0x00


	//----- nvinfo : EIATTR_KPARAM_INFO
	.align		4
.L_13:
        /*0028*/ 	.byte	0x04, 0x17
        /*002a*/ 	.short	(.L_15 - .L_14)
.L_14:
        /*002c*/ 	.word	0x00000000
        /*0030*/ 	.short	0x0000
        /*0032*/ 	.short	0x0000
        /*0034*/ 	.byte	0x00, 0xf5, 0x21, 0x00


	//----- nvinfo : EIATTR_SPARSE_MMA_MASK
	.align		4
.L_15:
        /*0038*/ 	.byte	0x03, 0x50
        /*003a*/ 	.short	0x0000


	//----- nvinfo : EIATTR_MAXREG_COUNT
	.align		4
        /*003c*/ 	.byte	0x03, 0x1b
        /*003e*/ 	.short	0x00ff


	//----- nvinfo : EIATTR_MERCURY_ISA_VERSION
	.align		4
        /*0040*/ 	.byte	0x03, 0x5f
        /*0042*/ 	.short	0x0101


	//----- nvinfo : EIATTR_VRC_CTA_INIT_COUNT
	.align		4
        /*0044*/ 	.byte	0x02, 0x4a
	.zero		1
	.zero		1


	//----- nvinfo : EIATTR_EXIT_INSTR_OFFSETS
	.align		4
        /*0048*/ 	.byte	0x04, 0x1c
        /*004a*/ 	.short	(.L_17 - .L_16)


	//   ....[0]....
.L_16:
        /*004c*/ 	.word	0x00000240


	//   ....[1]....
        /*0050*/ 	.word	0x000007d0


	//   ....[2]....
        /*0054*/ 	.word	0x00000990


	//----- nvinfo : EIATTR_CRS_STACK_SIZE
	.align		4
.L_17:
        /*0058*/ 	.byte	0x04, 0x1e
        /*005a*/ 	.short	(.L_19 - .L_18)
.L_18:
        /*005c*/ 	.word	0x00000000


	//----- nvinfo : EIATTR_CBANK_PARAM_SIZE
	.align		4
.L_19:
        /*0060*/ 	.byte	0x03, 0x19
        /*0062*/ 	.short	0x0018


	//----- nvinfo : EIATTR_PARAM_CBANK
	.align		4
        /*0064*/ 	.byte	0x04, 0x0a
        /*0066*/ 	.short	(.L_21 - .L_20)
	.align		4
.L_20:
        /*0068*/ 	.word	index@(.nv.constant0._Z18parallel_HistogramPclPi)
        /*006c*/ 	.short	0x0380
        /*006e*/ 	.short	0x0018


	//----- nvinfo : EIATTR_SW_WAR
	.align		4
.L_21:
        /*0070*/ 	.byte	0x04, 0x36
        /*0072*/ 	.short	(.L_23 - .L_22)
.L_22:
        /*0074*/ 	.word	0x00000008
.L_23:


//--------------------- .nv.callgraph             --------------------------
	.section	.nv.callgraph,"",@"SHT_CUDA_CALLGRAPH"
	.align	4
	.sectionentsize	8
	.align		4
        /*0000*/ 	.word	0x00000000
	.align		4
        /*0004*/ 	.word	0xffffffff
	.align		4
        /*0008*/ 	.word	0x00000000
	.align		4
        /*000c*/ 	.word	0xfffffffe
	.align		4
        /*0010*/ 	.word	0x00000000
	.align		4
        /*0014*/ 	.word	0xfffffffd
	.align		4
        /*0018*/ 	.word	0x00000000
	.align		4
        /*001c*/ 	.word	0xfffffffc


//--------------------- .text._Z18parallel_HistogramPclPi --------------------------
	.section	.text._Z18parallel_HistogramPclPi,"ax",@progbits
	.align	128
        .global         _Z18parallel_HistogramPclPi
        .type           _Z18parallel_HistogramPclPi,@function
        .size           _Z18parallel_HistogramPclPi,(.L_x_16 - _Z18parallel_HistogramPclPi)
        .other          _Z18parallel_HistogramPclPi,@"STO_CUDA_ENTRY STV_DEFAULT"
_Z18parallel_HistogramPclPi:
.text._Z18parallel_HistogramPclPi:
[----:B------:R-:W-:Y:S01]  /*0000*/  LDC R1, c[0x0][0x37c] ;  /* 0x0000df00ff017b82 */ /* 0x000fe20000000800 */
[----:B------:R-:W0:Y:S01]  /*0010*/  LDCU.64 UR4, c[0x0][0x388] ;  /* 0x00007100ff0477ac */ /* 0x000e220008000a00 */
[----:B------:R-:W1:Y:S06]  /*0020*/  LDCU UR8, c[0x0][0x360] ;  /* 0x00006c00ff0877ac */ /* 0x000e6c0008000800 */
[----:B------:R-:W1:Y:S01]  /*0030*/  LDC R0, c[0x0][0x370] ;  /* 0x0000dc00ff007b82 */ /* 0x000e620000000800 */
[----:B------:R-:W2:Y:S01]  /*0040*/  LDCU.64 UR6, c[0x0][0x358] ;  /* 0x00006b00ff0677ac */ /* 0x000ea20008000a00 */
[----:B0-----:R-:W-:-:S04]  /*0050*/  UIADD3 UR4, UP0, UPT, UR4, -0x1, URZ ;  /* 0xffffffff04047890 */ /* 0x001fc8000ff1e0ff */
[----:B------:R-:W-:-:S04]  /*0060*/  UIADD3.X UR5, UPT, UPT, UR5, -0x1, URZ, UP0, !UPT ;  /* 0xffffffff05057890 */ /* 0x000fc800087fe4ff */
[----:B------:R-:W-:Y:S01]  /*0070*/  UISETP.NE.U32.AND UP0, UPT, UR5, URZ, UPT ;  /* 0x000000ff0500728c */ /* 0x000fe2000bf05070 */
[----:B-1----:R-:W-:-:S08]  /*0080*/  IMAD R0, R0, UR8, RZ ;  /* 0x0000000800007c24 */ /* 0x002fd0000f8e02ff */
[----:B--2---:R-:W-:Y:S05]  /*0090*/  BRA.U UP0, `(.L_x_0) ;  /* 0x00000001004c7547 */ /* 0x004fea000b800000 */
[----:B------:R-:W0:Y:S01]  /*00a0*/  I2F.U32.RP R4, R0 ;  /* 0x0000000000047306 */ /* 0x000e220000209000 */
[----:B------:R-:W-:Y:S01]  /*00b0*/  IMAD.MOV R5, RZ, RZ, -R0 ;  /* 0x000000ffff057224 */ /* 0x000fe200078e0a00 */
[----:B------:R-:W-:-:S06]  /*00c0*/  ISETP.NE.U32.AND P2, PT, R0, RZ, PT ;  /* 0x000000ff0000720c */ /* 0x000fcc0003f45070 */
[----:B0-----:R-:W0:Y:S02]  /*00d0*/  MUFU.RCP R4, R4 ;  /* 0x0000000400047308 */ /* 0x001e240000001000 */
[----:B0-----:R-:W-:-:S06]  /*00e0*/  VIADD R2, R4, 0xffffffe ;  /* 0x0ffffffe04027836 */ /* 0x001fcc0000000000 */
[----:B------:R0:W1:Y:S02]  /*00f0*/  F2I.FTZ.U32.TRUNC.NTZ R3, R2 ;  /* 0x0000000200037305 */ /* 0x000064000021f000 */
[----:B0-----:R-:W-:Y:S02]  /*0100*/  IMAD.MOV.U32 R2, RZ, RZ, RZ ;  /* 0x000000ffff027224 */ /* 0x001fe400078e00ff */
[----:B-1----:R-:W-:-:S04]  /*0110*/  IMAD R5, R5, R3, RZ ;  /* 0x0000000305057224 */ /* 0x002fc800078e02ff */
[----:B------:R-:W-:-:S06]  /*0120*/  IMAD.HI.U32 R3, R3, R5, R2 ;  /* 0x0000000503037227 */ /* 0x000fcc00078e0002 */
[----:B------:R-:W-:-:S04]  /*0130*/  IMAD.HI.U32 R3, R3, UR4, RZ ;  /* 0x0000000403037c27 */ /* 0x000fc8000f8e00ff */
[----:B------:R-:W-:-:S04]  /*0140*/  IMAD.MOV R5, RZ, RZ, -R3 ;  /* 0x000000ffff057224 */ /* 0x000fc800078e0a03 */
[----:B------:R-:W-:-:S05]  /*0150*/  IMAD R5, R0, R5, UR4 ;  /* 0x0000000400057e24 */ /* 0x000fca000f8e0205 */
[----:B------:R-:W-:-:S13]  /*0160*/  ISETP.GE.U32.AND P0, PT, R5, R0, PT ;  /* 0x000000000500720c */ /* 0x000fda0003f06070 */
[----:B------:R-:W-:Y:S02]  /*0170*/  @P0 IMAD.IADD R5, R5, 0x1, -R0 ;  /* 0x0000000105050824 */ /* 0x000fe400078e0a00 */
[----:B------:R-:W-:-:S03]  /*0180*/  @P0 VIADD R3, R3, 0x1 ;  /* 0x0000000103030836 */ /* 0x000fc60000000000 */
[----:B------:R-:W-:-:S13]  /*0190*/  ISETP.GE.U32.AND P1, PT, R5, R0, PT ;  /* 0x000000000500720c */ /* 0x000fda0003f26070 */
[----:B------:R-:W-:Y:S01]  /*01a0*/  @P1 VIADD R3, R3, 0x1 ;  /* 0x0000000103031836 */ /* 0x000fe20000000000 */
[----:B------:R-:W-:Y:S01]  /*01b0*/  @!P2 LOP3.LUT R3, RZ, R0, RZ, 0x33, !PT ;  /* 0x00000000ff03a212 */ /* 0x000fe200078e33ff */
[----:B------:R-:W-:Y:S06]  /*01c0*/  BRA `(.L_x_1) ;  /* 0x00000000000c7947 */ /* 0x000fec0003800000 */
.L_x_0:
[----:B------:R-:W-:-:S07]  /*01d0*/  MOV R2, 0x1f0 ;  /* 0x000001f000027802 */ /* 0x000fce0000000f00 */
[----:B------:R-:W-:Y:S05]  /*01e0*/  CALL.REL.NOINC `($__internal_0_$__cuda_sm20_div_s64) ;  /* 0x0000000400ec7944 */ /* 0x000fea0003c00000 */
[----:B------:R-:W-:-:S07]  /*01f0*/  IMAD.MOV.U32 R3, RZ, RZ, R0 ;  /* 0x000000ffff037224 */ /* 0x000fce00078e0000 */
.L_x_1:
[----:B------:R-:W0:Y:S01]  /*0200*/  S2R R4, SR_CTAID.X ;  /* 0x0000000000047919 */ /* 0x000e220000002500 */
[----:B------:R-:W-:Y:S01]  /*0210*/  ISETP.GT.U32.AND P0, PT, R3, 0x7ffffffe, PT ;  /* 0x7ffffffe0300780c */ /* 0x000fe20003f04070 */
[----:B------:R-:W0:Y:S02]  /*0220*/  S2R R5, SR_TID.X ;  /* 0x0000000000057919 */ /* 0x000e240000002100 */
[----:B0-----:R-:W-:-:S10]  /*0230*/  IMAD R4, R4, UR8, R5 ;  /* 0x0000000804047c24 */ /* 0x001fd4000f8e0205 */
[----:B------:R-:W-:Y:S05]  /*0240*/  @P0 EXIT ;  /* 0x000000000000094d */ /* 0x000fea0003800000 */
[C---:B------:R-:W-:Y:S01]  /*0250*/  ISETP.GE.U32.AND P0, PT, R3.reuse, 0x3, PT ;  /* 0x000000030300780c */ /* 0x040fe20003f06070 */
[----:B------:R-:W-:Y:S02]  /*0260*/  VIADD R2, R3, 0x1 ;  /* 0x0000000103027836 */ /* 0x000fe40000000000 */
[----:B------:R-:W-:Y:S02]  /*0270*/  IMAD R4, R4, R3, R4 ;  /* 0x0000000304047224 */ /* 0x000fe400078e0204 */
[----:B------:R-:W-:Y:S01]  /*0280*/  IMAD.MOV.U32 R5, RZ, RZ, RZ ;  /* 0x000000ffff057224 */ /* 0x000fe200078e00ff */
[----:B------:R-:W-:-:S07]  /*0290*/  LOP3.LUT R0, R2, 0x3, RZ, 0xc0, !PT ;  /* 0x0000000302007812 */ /* 0x000fce00078ec0ff */
[----:B------:R-:W-:Y:S05]  /*02a0*/  @!P0 BRA `(.L_x_2) ;  /* 0x0000000400448947 */ /* 0x000fea0003800000 */
[----:B------:R-:W-:Y:S01]  /*02b0*/  LOP3.LUT R5, R2, 0xfffffffc, RZ, 0xc0, !PT ;  /* 0xfffffffc02057812 */ /* 0x000fe200078ec0ff */
[C---:B------:R-:W-:Y:S01]  /*02c0*/  VIADD R10, R4.reuse, 0x1 ;  /* 0x00000001040a7836 */ /* 0x040fe20000000000 */
[C---:B------:R-:W-:Y:S01]  /*02d0*/  IADD3 R11, PT, PT, R4.reuse, 0x2, RZ ;  /* 0x00000002040b7810 */ /* 0x040fe20007ffe0ff */
[----:B------:R-:W-:Y:S01]  /*02e0*/  VIADD R12, R4, 0x3 ;  /* 0x00000003040c7836 */ /* 0x000fe20000000000 */
[----:B------:R-:W0:Y:S01]  /*02f0*/  LDCU.64 UR4, c[0x0][0x390] ;  /* 0x00007200ff0477ac */ /* 0x000e220008000a00 */
[----:B------:R-:W-:Y:S02]  /*0300*/  IMAD.MOV.U32 R6, RZ, RZ, R4 ;  /* 0x000000ffff067224 */ /* 0x000fe400078e0004 */
[----:B------:R-:W-:Y:S01]  /*0310*/  IMAD.MOV R13, RZ, RZ, -R5 ;  /* 0x000000ffff0d7224 */ /* 0x000fe200078e0a05 */
[----:B------:R-:W1:Y:S06]  /*0320*/  LDCU.128 UR8, c[0x0][0x380] ;  /* 0x00007000ff0877ac */ /* 0x000e6c0008000c00 */
.L_x_11:
[----:B-1----:R-:W-:Y:S01]  /*0330*/  ISETP.GE.U32.AND P3, PT, R6, UR10, PT ;  /* 0x0000000a06007c0c */ /* 0x002fe2000bf66070 */
[----:B------:R-:W-:Y:S01]  /*0340*/  BSSY.RECONVERGENT B0, `(.L_x_3) ;  /* 0x0000019000007945 */ /* 0x000fe20003800200 */
[----:B---3--:R-:W-:Y:S02]  /*0350*/  SHF.R.S32.HI R3, RZ, 0x1f, R6 ;  /* 0x0000001fff037819 */ /* 0x008fe40000011406 */
[----:B------:R-:W-:Y:S02]  /*0360*/  ISETP.GE.U32.AND P1, PT, R10, UR10, PT ;  /* 0x0000000a0a007c0c */ /* 0x000fe4000bf26070 */
[----:B------:R-:W-:Y:S02]  /*0370*/  ISETP.GE.AND.EX P3, PT, R3, UR11, PT, P3 ;  /* 0x0000000b03007c0c */ /* 0x000fe4000bf66330 */
[----:B------:R-:W-:Y:S02]  /*0380*/  SHF.R.S32.HI R2, RZ, 0x1f, R10 ;  /* 0x0000001fff027819 */ /* 0x000fe4000001140a */
[----:B------:R-:W-:-:S02]  /*0390*/  ISETP.GE.U32.AND P0, PT, R11, UR10, PT ;  /* 0x0000000a0b007c0c */ /* 0x000fc4000bf06070 */
[----:B------:R-:W-:Y:S02]  /*03a0*/  ISETP.GE.AND.EX P1, PT, R2, UR11, PT, P1 ;  /* 0x0000000b02007c0c */ /* 0x000fe4000bf26310 */
[----:B------:R-:W-:Y:S02]  /*03b0*/  SHF.R.S32.HI R2, RZ, 0x1f, R11 ;  /* 0x0000001fff027819 */ /* 0x000fe4000001140b */
[----:B------:R-:W-:Y:S02]  /*03c0*/  ISETP.GE.U32.AND P2, PT, R12, UR10, PT ;  /* 0x0000000a0c007c0c */ /* 0x000fe4000bf46070 */
[----:B------:R-:W-:Y:S02]  /*03d0*/  ISETP.GE.AND.EX P0, PT, R2, UR11, PT, P0 ;  /* 0x0000000b02007c0c */ /* 0x000fe4000bf06300 */
[----:B0-2---:R-:W-:Y:S02]  /*03e0*/  SHF.R.S32.HI R7, RZ, 0x1f, R12 ;  /* 0x0000001fff077819 */ /* 0x005fe4000001140c */
[----:B------:R-:W-:-:S02]  /*03f0*/  IADD3.X R2, P4, PT, R6, UR8, RZ, PT, !PT ;  /* 0x0000000806027c10 */ /* 0x000fc4000bf9e4ff */
[----:B------:R-:W-:Y:S02]  /*0400*/  ISETP.GE.AND.EX P2, PT, R7, UR11, PT, P2 ;  /* 0x0000000b07007c0c */ /* 0x000fe4000bf46320 */
[----:B------:R-:W-:Y:S01]  /*0410*/  IADD3.X R3, PT, PT, R3, UR9, RZ, P4, !PT ;  /* 0x0000000903037c10 */ /* 0x000fe2000a7fe4ff */
[----:B------:R-:W-:Y:S10]  /*0420*/  @P3 BRA `(.L_x_4) ;  /* 0x0000000000283947 */ /* 0x000ff40003800000 */
[----:B------:R-:W2:Y:S02]  /*0430*/  LDG.E.U8 R7, desc[UR6][R2.64+-0x1] ;  /* 0xffffff0602077981 */ /* 0x000ea4000c1e1100 */
[----:B--2---:R-:W-:-:S05]  /*0440*/  VIADD R8, R7, 0xffffff9f ;  /* 0xffffff9f07087836 */ /* 0x004fca0000000000 */
[----:B------:R-:W-:-:S04]  /*0450*/  LOP3.LUT R7, R8, 0xff, RZ, 0xc0, !PT ;  /* 0x000000ff08077812 */ /* 0x000fc800078ec0ff */
[----:B------:R-:W-:-:S13]  /*0460*/  ISETP.GT.U32.AND P3, PT, R7, 0x19, PT ;  /* 0x000000190700780c */ /* 0x000fda0003f64070 */
[----:B------:R-:W-:Y:S05]  /*0470*/  @P3 BRA `(.L_x_4) ;  /* 0x0000000000143947 */ /* 0x000fea0003800000 */
[----:B------:R-:W-:Y:S01]  /*0480*/  LOP3.LUT R8, R8, 0xfc, RZ, 0xc0, !PT ;  /* 0x000000fc08087812 */ /* 0x000fe200078ec0ff */
[----:B------:R-:W-:-:S03]  /*0490*/  IMAD.MOV.U32 R7, RZ, RZ, 0x1 ;  /* 0x00000001ff077424 */ /* 0x000fc600078e00ff */
[----:B0-----:R-:W-:-:S05]  /*04a0*/  IADD3 R8, P3, PT, R8, UR4, RZ ;  /* 0x0000000408087c10 */ /* 0x001fca000ff7e0ff */
[----:B------:R-:W-:-:S05]  /*04b0*/  IMAD.X R9, RZ, RZ, UR5, P3 ;  /* 0x00000005ff097e24 */ /* 0x000fca00098e06ff */
[----:B------:R1:W-:Y:S03]  /*04c0*/  REDG.E.ADD.STRONG.GPU desc[UR6][R8.64], R7 ;  /* 0x000000070800798e */ /* 0x0003e6000c12e106 */
.L_x_4:
[----:B0-----:R-:W-:Y:S05]  /*04d0*/  BSYNC.RECONVERGENT B0 ;  /* 0x0000000000007941 */ /* 0x001fea0003800200 */
.L_x_3:
[----:B------:R-:W-:Y:S04]  /*04e0*/  BSSY.RECONVERGENT B0, `(.L_x_5) ;  /* 0x000000c000007945 */ /* 0x000fe80003800200 */
[----:B------:R-:W-:Y:S05]  /*04f0*/  @P1 BRA `(.L_x_6) ;  /* 0x0000000000281947 */ /* 0x000fea0003800000 */
[----:B-1----:R-:W2:Y:S02]  /*0500*/  LDG.E.U8 R7, desc[UR6][R2.64] ;  /* 0x0000000602077981 */ /* 0x002ea4000c1e1100 */
[----:B--2---:R-:W-:-:S05]  /*0510*/  VIADD R8, R7, 0xffffff9f ;  /* 0xffffff9f07087836 */ /* 0x004fca0000000000 */
[----:B------:R-:W-:-:S04]  /*0520*/  LOP3.LUT R7, R8, 0xff, RZ, 0xc0, !PT ;  /* 0x000000ff08077812 */ /* 0x000fc800078ec0ff */
[----:B------:R-:W-:-:S13]  /*0530*/  ISETP.GT.U32.AND P1, PT, R7, 0x19, PT ;  /* 0x000000190700780c */ /* 0x000fda0003f24070 */
[----:B------:R-:W-:Y:S05]  /*0540*/  @P1 BRA `(.L_x_6) ;  /* 0x0000000000141947 */ /* 0x000fea0003800000 */
[----:B------:R-:W-:Y:S01]  /*0550*/  LOP3.LUT R8, R8, 0xfc, RZ, 0xc0, !PT ;  /* 0x000000fc08087812 */ /* 0x000fe200078ec0ff */
[----:B------:R-:W-:-:S03]  /*0560*/  IMAD.MOV.U32 R7, RZ, RZ, 0x1 ;  /* 0x00000001ff077424 */ /* 0x000fc600078e00ff */
[----:B------:R-:W-:-:S05]  /*0570*/  IADD3 R8, P1, PT, R8, UR4, RZ ;  /* 0x0000000408087c10 */ /* 0x000fca000ff3e0ff */
[----:B------:R-:W-:-:S05]  /*0580*/  IMAD.X R9, RZ, RZ, UR5, P1 ;  /* 0x00000005ff097e24 */ /* 0x000fca00088e06ff */
[----:B------:R0:W-:Y:S03]  /*0590*/  REDG.E.ADD.STRONG.GPU desc[UR6][R8.64], R7 ;  /* 0x000000070800798e */ /* 0x0001e6000c12e106 */
.L_x_6:
[----:B------:R-:W-:Y:S05]  /*05a0*/  BSYNC.RECONVERGENT B0 ;  /* 0x0000000000007941 */ /* 0x000fea0003800200 */
.L_x_5:
[----:B------:R-:W-:Y:S04]  /*05b0*/  BSSY.RECONVERGENT B0, `(.L_x_7) ;  /* 0x000000c000007945 */ /* 0x000fe80003800200 */
[----:B------:R-:W-:Y:S05]  /*05c0*/  @P0 BRA `(.L_x_8) ;  /* 0x0000000000280947 */ /* 0x000fea0003800000 */
[----:B01----:R-:W2:Y:S02]  /*05d0*/  LDG.E.U8 R7, desc[UR6][R2.64+0x1] ;  /* 0x0000010602077981 */ /* 0x003ea4000c1e1100 */
[----:B--2---:R-:W-:-:S04]  /*05e0*/  IADD3 R8, PT, PT, R7, -0x61, RZ ;  /* 0xffffff9f07087810 */ /* 0x004fc80007ffe0ff */
        /* <DEDUP_REMOVED lines=8> */
.L_x_8:
[----:B------:R-:W-:Y:S05]  /*0670*/  BSYNC.RECONVERGENT B0 ;  /* 0x0000000000007941 */ /* 0x000fea0003800200 */
.L_x_7:
[----:B------:R-:W-:Y:S04]  /*0680*/  BSSY.RECONVERGENT B0, `(.L_x_9) ;  /* 0x000000c000007945 */ /* 0x000fe80003800200 */
[----:B------:R-:W-:Y:S05]  /*0690*/  @P2 BRA `(.L_x_10) ;  /* 0x0000000000282947 */ /* 0x000fea0003800000 */
[----:B------:R-:W0:Y:S02]  /*06a0*/  LDG.E.U8 R2, desc[UR6][R2.64+0x2] ;  /* 0x0000020602027981 */ /* 0x000e24000c1e1100 */
[----:B012---:R-:W-:-:S05]  /*06b0*/  VIADD R8, R2, 0xffffff9f ;  /* 0xffffff9f02087836 */ /* 0x007fca0000000000 */
        /* <DEDUP_REMOVED lines=8> */
.L_x_10:
[----:B------:R-:W-:Y:S05]  /*0740*/  BSYNC.RECONVERGENT B0 ;  /* 0x0000000000007941 */ /* 0x000fea0003800200 */
.L_x_9:
[----:B------:R-:W-:Y:S01]  /*0750*/  VIADD R13, R13, 0x4 ;  /* 0x000000040d0d7836 */ /* 0x000fe20000000000 */
[----:B------:R-:W-:Y:S01]  /*0760*/  IADD3 R12, PT, PT, R12, 0x4, RZ ;  /* 0x000000040c0c7810 */ /* 0x000fe20007ffe0ff */
[----:B------:R-:W-:Y:S02]  /*0770*/  VIADD R10, R10, 0x4 ;  /* 0x000000040a0a7836 */ /* 0x000fe40000000000 */
[----:B------:R-:W-:Y:S01]  /*0780*/  VIADD R11, R11, 0x4 ;  /* 0x000000040b0b7836 */ /* 0x000fe20000000000 */
[----:B------:R-:W-:Y:S01]  /*0790*/  ISETP.NE.AND P0, PT, R13, RZ, PT ;  /* 0x000000ff0d00720c */ /* 0x000fe20003f05270 */
[----:B------:R-:W-:-:S12]  /*07a0*/  VIADD R6, R6, 0x4 ;  /* 0x0000000406067836 */ /* 0x000fd80000000000 */
[----:B------:R-:W-:Y:S05]  /*07b0*/  @P0 BRA `(.L_x_11) ;  /* 0xfffffff800dc0947 */ /* 0x000fea000383ffff */
.L_x_2:
[----:B------:R-:W-:-:S13]  /*07c0*/  ISETP.NE.AND P0, PT, R0, RZ, PT ;  /* 0x000000ff0000720c */ /* 0x000fda0003f05270 */
[----:B------:R-:W-:Y:S05]  /*07d0*/  @!P0 EXIT ;  /* 0x000000000000894d */ /* 0x000fea0003800000 */
[----:B------:R-:W-:Y:S01]  /*07e0*/  IMAD.IADD R4, R4, 0x1, R5 ;  /* 0x0000000104047824 */ /* 0x000fe200078e0205 */
[----:B------:R-:W4:Y:S01]  /*07f0*/  LDCU.64 UR10, c[0x0][0x390] ;  /* 0x00007200ff0a77ac */ /* 0x000f220008000a00 */
[----:B------:R-:W-:Y:S01]  /*0800*/  IMAD.MOV R0, RZ, RZ, -R0 ;  /* 0x000000ffff007224 */ /* 0x000fe200078e0a00 */
[----:B------:R-:W0:Y:S01]  /*0810*/  LDCU.64 UR4, c[0x0][0x388] ;  /* 0x00007100ff0477ac */ /* 0x000e220008000a00 */
[----:B------:R-:W0:Y:S05]  /*0820*/  LDCU.64 UR8, c[0x0][0x380] ;  /* 0x00007000ff0877ac */ /* 0x000e2a0008000a00 */
.L_x_14:
[----:B0-----:R-:W-:Y:S01]  /*0830*/  ISETP.GE.U32.AND P0, PT, R4, UR4, PT ;  /* 0x0000000404007c0c */ /* 0x001fe2000bf06070 */
[----:B------:R-:W-:Y:S01]  /*0840*/  VIADD R0, R0, 0x1 ;  /* 0x0000000100007836 */ /* 0x000fe20000000000 */
[----:B---3--:R-:W-:Y:S01]  /*0850*/  SHF.R.S32.HI R3, RZ, 0x1f, R4 ;  /* 0x0000001fff037819 */ /* 0x008fe20000011404 */
[----:B------:R-:W-:Y:S03]  /*0860*/  BSSY.RECONVERGENT B0, `(.L_x_12) ;  /* 0x0000010000007945 */ /* 0x000fe60003800200 */
[----:B------:R-:W-:Y:S02]  /*0870*/  ISETP.GE.AND.EX P0, PT, R3, UR5, PT, P0 ;  /* 0x0000000503007c0c */ /* 0x000fe4000bf06300 */
[----:B------:R-:W-:-:S11]  /*0880*/  ISETP.NE.AND P1, PT, R0, RZ, PT ;  /* 0x000000ff0000720c */ /* 0x000fd60003f25270 */
[----:B------:R-:W-:Y:S05]  /*0890*/  @P0 BRA `(.L_x_13) ;  /* 0x0000000000300947 */ /* 0x000fea0003800000 */
[----:B------:R-:W-:-:S04]  /*08a0*/  IADD3 R2, P0, PT, R4, UR8, RZ ;  /* 0x0000000804027c10 */ /* 0x000fc8000ff1e0ff */
[----:B------:R-:W-:-:S05]  /*08b0*/  IADD3.X R3, PT, PT, R3, UR9, RZ, P0, !PT ;  /* 0x0000000903037c10 */ /* 0x000fca00087fe4ff */
[----:B------:R-:W3:Y:S02]  /*08c0*/  LDG.E.U8 R2, desc[UR6][R2.64] ;  /* 0x0000000602027981 */ /* 0x000ee4000c1e1100 */
[----:B---3--:R-:W-:-:S05]  /*08d0*/  VIADD R6, R2, 0xffffff9f ;  /* 0xffffff9f02067836 */ /* 0x008fca0000000000 */
[----:B------:R-:W-:-:S04]  /*08e0*/  LOP3.LUT R5, R6, 0xff, RZ, 0xc0, !PT ;  /* 0x000000ff06057812 */ /* 0x000fc800078ec0ff */
[----:B------:R-:W-:-:S13]  /*08f0*/  ISETP.GT.U32.AND P0, PT, R5, 0x19, PT ;  /* 0x000000190500780c */ /* 0x000fda0003f04070 */
[----:B------:R-:W-:Y:S05]  /*0900*/  @P0 BRA `(.L_x_13) ;  /* 0x0000000000140947 */ /* 0x000fea0003800000 */
[----:B------:R-:W-:Y:S01]  /*0910*/  LOP3.LUT R2, R6, 0xfc, RZ, 0xc0, !PT ;  /* 0x000000fc06027812 */ /* 0x000fe200078ec0ff */
[----:B------:R-:W-:-:S03]  /*0920*/  IMAD.MOV.U32 R5, RZ, RZ, 0x1 ;  /* 0x00000001ff057424 */ /* 0x000fc600078e00ff */
[----:B----4-:R-:W-:-:S05]  /*0930*/  IADD3 R2, P0, PT, R2, UR10, RZ ;  /* 0x0000000a02027c10 */ /* 0x010fca000ff1e0ff */
[----:B------:R-:W-:-:S05]  /*0940*/  IMAD.X R3, RZ, RZ, UR11, P0 ;  /* 0x0000000bff037e24 */ /* 0x000fca00080e06ff */
[----:B------:R0:W-:Y:S03]  /*0950*/  REDG.E.ADD.STRONG.GPU desc[UR6][R2.64], R5 ;  /* 0x000000050200798e */ /* 0x0001e6000c12e106 */
.L_x_13:
[----:B----4-:R-:W-:Y:S05]  /*0960*/  BSYNC.RECONVERGENT B0 ;  /* 0x0000000000007941 */ /* 0x010fea0003800200 */
.L_x_12:
[----:B------:R-:W-:Y:S01]  /*0970*/  VIADD R4, R4, 0x1 ;  /* 0x0000000104047836 */ /* 0x000fe20000000000 */
[----:B------:R-:W-:Y:S06]  /*0980*/  @P1 BRA `(.L_x_14) ;  /* 0xfffffffc00a81947 */ /* 0x000fec000383ffff */
[----:B------:R-:W-:Y:S05]  /*0990*/  EXIT ;  /* 0x000000000000794d */ /* 0x000fea0003800000 */
        .weak           $__internal_0_$__cuda_sm20_div_s64
        .type           $__internal_0_$__cuda_sm20_div_s64,@function
        .size           $__internal_0_$__cuda_sm20_div_s64,(.L_x_16 - $__internal_0_$__cuda_sm20_div_s64)
$__internal_0_$__cuda_sm20_div_s64:
[----:B------:R-:W-:Y:S01]  /*09a0*/  MOV R8, R0 ;  /* 0x0000000000087202 */ /* 0x000fe20000000f00 */
[----:B------:R-:W-:-:S04]  /*09b0*/  IMAD.MOV.U32 R9, RZ, RZ, RZ ;  /* 0x000000ffff097224 */ /* 0x000fc800078e00ff */
[----:B------:R-:W0:Y:S08]  /*09c0*/  I2F.U64.RP R3, R8 ;  /* 0x0000000800037312 */ /* 0x000e300000309000 */
[----:B0-----:R-:W0:Y:S02]  /*09d0*/  MUFU.RCP R3, R3 ;  /* 0x0000000300037308 */ /* 0x001e240000001000 */
[----:B0-----:R-:W-:-:S06]  /*09e0*/  VIADD R4, R3, 0x1ffffffe ;  /* 0x1ffffffe03047836 */ /* 0x001fcc0000000000 */
[----:B------:R-:W0:Y:S02]  /*09f0*/  F2I.U64.TRUNC R4, R4 ;  /* 0x0000000400047311 */ /* 0x000e24000020d800 */
[----:B0-----:R-:W-:-:S04]  /*0a00*/  IMAD.WIDE.U32 R6, R4, R0, RZ ;  /* 0x0000000004067225 */ /* 0x001fc800078e00ff */
[----:B------:R-:W-:Y:S01]  /*0a10*/  IMAD R7, R5, R0, R7 ;  /* 0x0000000005077224 */ /* 0x000fe200078e0207 */
[----:B------:R-:W-:-:S05]  /*0a20*/  IADD3 R11, P0, PT, RZ, -R6, RZ ;  /* 0x80000006ff0b7210 */ /* 0x000fca0007f1e0ff */
[----:B------:R-:W-:-:S04]  /*0a30*/  IMAD.HI.U32 R6, R4, R11, RZ ;  /* 0x0000000b04067227 */ /* 0x000fc800078e00ff */
[----:B------:R-:W-:Y:S02]  /*0a40*/  IMAD.X R13, RZ, RZ, ~R7, P0 ;  /* 0x000000ffff0d7224 */ /* 0x000fe400000e0e07 */
[----:B------:R-:W-:Y:S02]  /*0a50*/  IMAD.MOV.U32 R7, RZ, RZ, R4 ;  /* 0x000000ffff077224 */ /* 0x000fe400078e0004 */
[-C--:B------:R-:W-:Y:S02]  /*0a60*/  IMAD R9, R5, R13.reuse, RZ ;  /* 0x0000000d05097224 */ /* 0x080fe400078e02ff */
[----:B------:R-:W-:-:S04]  /*0a70*/  IMAD.WIDE.U32 R6, P0, R4, R13, R6 ;  /* 0x0000000d04067225 */ /* 0x000fc80007800006 */
[----:B------:R-:W-:-:S04]  /*0a80*/  IMAD.HI.U32 R3, R5, R13, RZ ;  /* 0x0000000d05037227 */ /* 0x000fc800078e00ff */
[----:B------:R-:W-:-:S04]  /*0a90*/  IMAD.HI.U32 R6, P1, R5, R11, R6 ;  /* 0x0000000b05067227 */ /* 0x000fc80007820006 */
[----:B------:R-:W-:Y:S01]  /*0aa0*/  IMAD.X R3, R3, 0x1, R5, P0 ;  /* 0x0000000103037824 */ /* 0x000fe200000e0605 */
[----:B------:R-:W-:Y:S02]  /*0ab0*/  IADD3 R7, P2, PT, R9, R6, RZ ;  /* 0x0000000609077210 */ /* 0x000fe40007f5e0ff */
[----:B------:R-:W-:Y:S02]  /*0ac0*/  IADD3 R9, P4, PT, RZ, -UR4, RZ ;  /* 0x80000004ff097c10 */ /* 0x000fe4000ff9e0ff */
[----:B------:R-:W-:Y:S01]  /*0ad0*/  IADD3.X R3, PT, PT, RZ, RZ, R3, P2, P1 ;  /* 0x000000ffff037210 */ /* 0x000fe200017e2403 */
[----:B------:R-:W-:Y:S01]  /*0ae0*/  IMAD.WIDE.U32 R4, R7, R0, RZ ;  /* 0x0000000007047225 */ /* 0x000fe200078e00ff */
[----:B------:R-:W-:Y:S02]  /*0af0*/  ISETP.LE.AND P1, PT, RZ, UR5, PT ;  /* 0x00000005ff007c0c */ /* 0x000fe4000bf23270 */
[----:B------:R-:W-:Y:S01]  /*0b00*/  IADD3 R11, P0, PT, RZ, -R4, RZ ;  /* 0x80000004ff0b7210 */ /* 0x000fe20007f1e0ff */
[----:B------:R-:W-:Y:S01]  /*0b10*/  IMAD R4, R3, R0, R5 ;  /* 0x0000000003047224 */ /* 0x000fe200078e0205 */
[----:B------:R-:W-:Y:S01]  /*0b20*/  SEL R9, R9, UR4, !P1 ;  /* 0x0000000409097c07 */ /* 0x000fe2000c800000 */
[----:B------:R-:W-:-:S02]  /*0b30*/  HFMA2 R5, -RZ, RZ, 0, 0 ;  /* 0x00000000ff057431 */ /* 0x000fc400000001ff */
[----:B------:R-:W-:-:S04]  /*0b40*/  IMAD.HI.U32 R6, R7, R11, RZ ;  /* 0x0000000b07067227 */ /* 0x000fc800078e00ff */
[----:B------:R-:W-:-:S04]  /*0b50*/  IMAD.X R4, RZ, RZ, ~R4, P0 ;  /* 0x000000ffff047224 */ /* 0x000fc800000e0e04 */
[----:B------:R-:W-:-:S04]  /*0b60*/  IMAD.WIDE.U32 R6, P0, R7, R4, R6 ;  /* 0x0000000407067225 */ /* 0x000fc80007800006 */
[----:B------:R-:W-:-:S04]  /*0b70*/  IMAD.HI.U32 R7, P2, R3, R11, R6 ;  /* 0x0000000b03077227 */ /* 0x000fc80007840006 */
[CC--:B------:R-:W-:Y:S02]  /*0b80*/  IMAD R6, R3.reuse, R4.reuse, RZ ;  /* 0x0000000403067224 */ /* 0x0c0fe400078e02ff */
[----:B------:R-:W-:-:S03]  /*0b90*/  IMAD.HI.U32 R4, R3, R4, RZ ;  /* 0x0000000403047227 */ /* 0x000fc600078e00ff */
[----:B------:R-:W-:Y:S01]  /*0ba0*/  IADD3 R7, P3, PT, R6, R7, RZ ;  /* 0x0000000706077210 */ /* 0x000fe20007f7e0ff */
[----:B------:R-:W-:Y:S02]  /*0bb0*/  IMAD.X R6, RZ, RZ, ~UR5, P4 ;  /* 0x80000005ff067e24 */ /* 0x000fe4000a0e06ff */
[----:B------:R-:W-:Y:S02]  /*0bc0*/  IMAD.X R3, R4, 0x1, R3, P0 ;  /* 0x0000000104037824 */ /* 0x000fe400000e0603 */
[----:B------:R-:W-:Y:S01]  /*0bd0*/  IMAD.HI.U32 R4, R7, R9, RZ ;  /* 0x0000000907047227 */ /* 0x000fe200078e00ff */
[----:B------:R-:W-:Y:S02]  /*0be0*/  SEL R6, R6, UR5, !P1 ;  /* 0x0000000506067c07 */ /* 0x000fe4000c800000 */
[----:B------:R-:W-:-:S03]  /*0bf0*/  IADD3.X R3, PT, PT, RZ, RZ, R3, P3, P2 ;  /* 0x000000ffff037210 */ /* 0x000fc60001fe4403 */
[----:B------:R-:W-:-:S04]  /*0c00*/  IMAD.WIDE.U32 R4, R7, R6, R4 ;  /* 0x0000000607047225 */ /* 0x000fc800078e0004 */
[C---:B------:R-:W-:Y:S02]  /*0c10*/  IMAD R7, R3.reuse, R6, RZ ;  /* 0x0000000603077224 */ /* 0x040fe400078e02ff */
[----:B------:R-:W-:-:S04]  /*0c20*/  IMAD.HI.U32 R4, P0, R3, R9, R4 ;  /* 0x0000000903047227 */ /* 0x000fc80007800004 */
[----:B------:R-:W-:Y:S01]  /*0c30*/  IMAD.HI.U32 R3, R3, R6, RZ ;  /* 0x0000000603037227 */ /* 0x000fe200078e00ff */
[----:B------:R-:W-:-:S03]  /*0c40*/  IADD3 R7, P2, PT, R7, R4, RZ ;  /* 0x0000000407077210 */ /* 0x000fc60007f5e0ff */
[----:B------:R-:W-:Y:S02]  /*0c50*/  IMAD.X R3, RZ, RZ, R3, P0 ;  /* 0x000000ffff037224 */ /* 0x000fe400000e0603 */
[----:B------:R-:W-:-:S04]  /*0c60*/  IMAD.WIDE.U32 R4, R7, R0, RZ ;  /* 0x0000000007047225 */ /* 0x000fc800078e00ff */
[----:B------:R-:W-:Y:S01]  /*0c70*/  IMAD.X R3, RZ, RZ, R3, P2 ;  /* 0x000000ffff037224 */ /* 0x000fe200010e0603 */
[----:B------:R-:W-:Y:S01]  /*0c80*/  IADD3 R9, P0, PT, -R4, R9, RZ ;  /* 0x0000000904097210 */ /* 0x000fe20007f1e1ff */
[----:B------:R-:W-:Y:S02]  /*0c90*/  VIADD R4, R7, 0x1 ;  /* 0x0000000107047836 */ /* 0x000fe40000000000 */
[----:B------:R-:W-:-:S04]  /*0ca0*/  IMAD R3, R3, R0, R5 ;  /* 0x0000000003037224 */ /* 0x000fc800078e0205 */
[----:B------:R-:W-:Y:S01]  /*0cb0*/  IMAD.X R6, R6, 0x1, ~R3, P0 ;  /* 0x0000000106067824 */ /* 0x000fe200000e0e03 */
[----:B------:R-:W-:Y:S02]  /*0cc0*/  ISETP.GE.U32.AND P0, PT, R9, R0, PT ;  /* 0x000000000900720c */ /* 0x000fe40003f06070 */
[-C--:B------:R-:W-:Y:S02]  /*0cd0*/  IADD3 R3, P2, PT, -R0, R9.reuse, RZ ;  /* 0x0000000900037210 */ /* 0x080fe40007f5e1ff */
[C---:B------:R-:W-:Y:S02]  /*0ce0*/  ISETP.GE.U32.AND.EX P0, PT, R6.reuse, RZ, PT, P0 ;  /* 0x000000ff0600720c */ /* 0x040fe40003f06100 */
[----:B------:R-:W-:Y:S02]  /*0cf0*/  IADD3.X R5, PT, PT, R6, -0x1, RZ, P2, !PT ;  /* 0xffffffff06057810 */ /* 0x000fe400017fe4ff */
[----:B------:R-:W-:Y:S02]  /*0d00*/  SEL R3, R3, R9, P0 ;  /* 0x0000000903037207 */ /* 0x000fe40000000000 */
[----:B------:R-:W-:-:S02]  /*0d10*/  SEL R4, R4, R7, P0 ;  /* 0x0000000704047207 */ /* 0x000fc40000000000 */
[----:B------:R-:W-:Y:S02]  /*0d20*/  SEL R5, R5, R6, P0 ;  /* 0x0000000605057207 */ /* 0x000fe40000000000 */
[----:B------:R-:W-:Y:S01]  /*0d30*/  ISETP.GE.U32.AND P0, PT, R3, R0, PT ;  /* 0x000000000300720c */ /* 0x000fe20003f06070 */
[----:B------:R-:W-:-:S03]  /*0d40*/  VIADD R3, R4, 0x1 ;  /* 0x0000000104037836 */ /* 0x000fc60000000000 */
[----:B------:R-:W-:-:S04]  /*0d50*/  ISETP.GE.U32.AND.EX P0, PT, R5, RZ, PT, P0 ;  /* 0x000000ff0500720c */ /* 0x000fc80003f06100 */
[----:B------:R-:W-:Y:S02]  /*0d60*/  SEL R3, R3, R4, P0 ;  /* 0x0000000403037207 */ /* 0x000fe40000000000 */
[----:B------:R-:W-:-:S03]  /*0d70*/  ISETP.NE.U32.AND P0, PT, R0, RZ, PT ;  /* 0x000000ff0000720c */ /* 0x000fc60003f05070 */
[----:B------:R-:W-:Y:S01]  /*0d80*/  IMAD.MOV R0, RZ, RZ, -R3 ;  /* 0x000000ffff007224 */ /* 0x000fe200078e0a03 */
[----:B------:R-:W-:-:S04]  /*0d90*/  ISETP.NE.AND.EX P0, PT, RZ, RZ, PT, P0 ;  /* 0x000000ffff00720c */ /* 0x000fc80003f05300 */
[----:B------:R-:W-:Y:S01]  /*0da0*/  SEL R0, R0, R3, !P1 ;  /* 0x0000000300007207 */ /* 0x000fe20004800000 */
[----:B------:R-:W-:-:S03]  /*0db0*/  IMAD.MOV.U32 R3, RZ, RZ, 0x0 ;  /* 0x00000000ff037424 */ /* 0x000fc600078e00ff */
[----:B------:R-:W-:Y:S01]  /*0dc0*/  SEL R0, R0, 0xffffffff, P0 ;  /* 0xffffffff00007807 */ /* 0x000fe20000000000 */
[----:B------:R-:W-:Y:S06]  /*0dd0*/  RET.REL.NODEC R2 `(_Z18parallel_HistogramPclPi) ;  /* 0xfffffff002887950 */ /* 0x000fec0003c3ffff */
.L_x_15:
[----:B------:R-:W-:-:S00]  /*0de0*/  BRA `(.L_x_15) ;  /* 0xfffffffc00fc7947 */ /* 0x000fc0000383ffff */
[----:B------:R-:W-:-:S00]  /*0df0*/  NOP ;  /* 0x0000000000007918 */ /* 0x000fc00000000000 */
        /* <DEDUP_REMOVED lines=8> */
.L_x_16:


//--------------------- .nv.shared.reserved.0     --------------------------
	.section	.nv.shared.reserved.0,"aw",@nobits
	.weak		__nv_reservedSMEM_offset_0_alias
	.size		__nv_reservedSMEM_offset_0_alias, 0, 64
	.other		__nv_reservedSMEM_offset_0_alias,@"STO_CUDA_RESERVED_SHARED STV_DEFAULT"
__nv_reservedSMEM_offset_0_alias:
	.zero		0
	.zero		64


//--------------------- .nv.constant0._Z18parallel_HistogramPclPi --------------------------
	.section	.nv.constant0._Z18parallel_HistogramPclPi,"a",@progbits
	.sectionflags	@""
	.align	4
.nv.constant0._Z18parallel_HistogramPclPi:
	.zero		920


//--------------------- SYMBOLS --------------------------

	.type		.nv.reservedSmem.offset0,@object
	.size		.nv.reservedSmem.offset0,0x4
